//
// Generated by NVIDIA NVVM Compiler
//
// Compiler Build ID: CL-36424714
// Cuda compilation tools, release 13.0, V13.0.88
// Based on NVVM 20.0.0
//

.version 9.0
.target sm_100
.address_size 64

	// .globl	_Z15atomic_additionPdS_m

.visible .entry _Z15atomic_additionPdS_m(
	.param .u64 .ptr .align 1 _Z15atomic_additionPdS_m_param_0,
	.param .u64 .ptr .align 1 _Z15atomic_additionPdS_m_param_1,
	.param .u64 _Z15atomic_additionPdS_m_param_2
)
{
	.reg .pred 	%p<3>;
	.reg .b32 	%r<7>;
	.reg .b64 	%rd<13>;
	.reg .b64 	%fd<17>;

	ld.param.u64 	%rd7, [_Z15atomic_additionPdS_m_param_0];
	ld.param.u64 	%rd8, [_Z15atomic_additionPdS_m_param_1];
	ld.param.u64 	%rd9, [_Z15atomic_additionPdS_m_param_2];
	mov.u32 	%r3, %ctaid.x;
	mov.u32 	%r4, %ntid.x;
	mov.u32 	%r1, %tid.x;
	mad.lo.s32 	%r5, %r3, %r4, %r1;
	cvt.u64.u32 	%rd12, %r5;
	mov.u32 	%r6, %nctaid.x;
	mul.lo.s32 	%r2, %r6, %r4;
	setp.le.u64 	%p1, %rd9, %rd12;
	@%p1 bra 	$L__BB0_3;
	cvta.to.global.u64 	%rd2, %rd7;
	cvta.to.global.u64 	%rd10, %rd8;
	mul.wide.u32 	%rd11, %r1, 8;
	add.s64 	%rd3, %rd10, %rd11;
	cvt.u64.u32 	%rd4, %r2;
$L__BB0_2:
	ld.global.f64 	%fd1, [%rd2];
	atom.global.add.f64 	%fd2, [%rd3], %fd1;
	ld.global.f64 	%fd3, [%rd2+8];
	atom.global.add.f64 	%fd4, [%rd3], %fd3;
	ld.global.f64 	%fd5, [%rd2+16];
	atom.global.add.f64 	%fd6, [%rd3], %fd5;
	ld.global.f64 	%fd7, [%rd2+24];
	atom.global.add.f64 	%fd8, [%rd3], %fd7;
	ld.global.f64 	%fd9, [%rd2+32];
	atom.global.add.f64 	%fd10, [%rd3], %fd9;
	ld.global.f64 	%fd11, [%rd2+40];
	atom.global.add.f64 	%fd12, [%rd3], %fd11;
	ld.global.f64 	%fd13, [%rd2+48];
	atom.global.add.f64 	%fd14, [%rd3], %fd13;
	ld.global.f64 	%fd15, [%rd2+56];
	atom.global.add.f64 	%fd16, [%rd3], %fd15;
	add.s64 	%rd12, %rd12, %rd4;
	setp.lt.u64 	%p2, %rd12, %rd9;
	@%p2 bra 	$L__BB0_2;
$L__BB0_3:
	ret;

}


// ===== COMPILED SASS (sm_100) =====

	.target	sm_100

	.elftype	@"ET_EXEC"


//--------------------- .note.nv.tkinfo           --------------------------
	.section	.note.nv.tkinfo,"",@"SHT_NOTE"
	.sectionflags	@"SHF_NOTE_NV_TKINFO"
	.tkinfo
        /*0018*/ 	.word	0x00000002
        /*0030*/ 	.string	""
        /*0030*/ 	.string	"ptxas"
        /*0030*/ 	.string	"Cuda compilation tools, release 13.0, V13.0.88"
        /*0030*/ 	.string	"Build cuda_13.0.r13.0/compiler.36424714_0"
        /*0030*/ 	.string	"-arch sm_100 -m 64 "



//--------------------- .note.nv.cuinfo           --------------------------
	.section	.note.nv.cuinfo,"",@"SHT_NOTE"
	.sectionflags	@"SHF_NOTE_NV_CUINFO"
        /*0018*/ 	.short	0x0002
        /*001a*/ 	.short	0x0064
        /*001c*/ 	.short	0x0082
	.zero		2


//--------------------- .nv.info                  --------------------------
	.section	.nv.info,"",@"SHT_CUDA_INFO"
	.align	4


	//----- nvinfo : EIATTR_REGCOUNT
	.align		4
        /*0000*/ 	.byte	0x04, 0x2f
        /*0002*/ 	.short	(.L_1 - .L_0)
	.align		4
.L_0:
        /*0004*/ 	.word	index@(_Z15atomic_additionPdS_m)
        /*0008*/ 	.word	0x00000016


	//----- nvinfo : EIATTR_FRAME_SIZE
	.align		4
.L_1:
        /*000c*/ 	.byte	0x04, 0x11
        /*000e*/ 	.short	(.L_3 - .L_2)
	.align		4
.L_2:
        /*0010*/ 	.word	index@(_Z15atomic_additionPdS_m)
        /*0014*/ 	.word	0x00000000


	//----- nvinfo : EIATTR_MIN_STACK_SIZE
	.align		4
.L_3:
        /*0018*/ 	.byte	0x04, 0x12
        /*001a*/ 	.short	(.L_5 - .L_4)
	.align		4
.L_4:
        /*001c*/ 	.word	index@(_Z15atomic_additionPdS_m)
        /*0020*/ 	.word	0x00000000
.L_5:


//--------------------- .nv.compat                --------------------------
	.section	.nv.compat,"",@"SHT_CUDA_COMPAT_INFO"
	.align	4
        /*0000*/ 	.byte	0x02, 0x09, 0x00, 0x00, 0x02, 0x02, 0x01, 0x00, 0x02, 0x05, 0x05, 0x00, 0x03, 0x07, 0x01, 0x01
        /*0010*/ 	.byte	0x02, 0x03, 0x00, 0x00, 0x02, 0x06, 0x01, 0x00, 0x04, 0x0b, 0x08, 0x00, 0x09, 0x00, 0x00, 0x00
        /*0020*/ 	.byte	0x00, 0x00, 0x00, 0x00


//--------------------- .nv.info._Z15atomic_additionPdS_m --------------------------
	.section	.nv.info._Z15atomic_additionPdS_m,"",@"SHT_CUDA_INFO"
	.sectionflags	@""
	.align	4


	//----- nvinfo : EIATTR_CUDA_API_VERSION
	.align		4
        /*0000*/ 	.byte	0x04, 0x37
        /*0002*/ 	.short	(.L_7 - .L_6)
.L_6:
        /*0004*/ 	.word	0x00000082


	//----- nvinfo : EIATTR_KPARAM_INFO
	.align		4
.L_7:
        /*0008*/ 	.byte	0x04, 0x17
        /*000a*/ 	.short	(.L_9 - .L_8)
.L_8:
        /*000c*/ 	.word	0x00000000
        /*0010*/ 	.short	0x0002
        /*0012*/ 	.short	0x0010
        /*0014*/ 	.byte	0x00, 0xf0, 0x21, 0x00


	//----- nvinfo : EIATTR_KPARAM_INFO
	.align		4
.L_9:
        /*0018*/ 	.byte	0x04, 0x17
        /*001a*/ 	.short	(.L_11 - .L_10)
.L_10:
        /*001c*/ 	.word	0x00000000
        /*0020*/ 	.short	0x0001
        /*0022*/ 	.short	0x0008
        /*0024*/ 	.byte	0x00, 0xf5, 0x21, 0x00


	//----- nvinfo : EIATTR_KPARAM_INFO
	.align		4
.L_11:
        /*0028*/ 	.byte	0x04, 0x17
        /*002a*/ 	.short	(.L_13 - .L_12)
.L_12:
        /*002c*/ 	.word	0x00000000
        /*0030*/ 	.short	0x0000
        /*0032*/ 	.short	0x0000
        /*0034*/ 	.byte	0x00, 0xf5, 0x21, 0x00


	//----- nvinfo : EIATTR_SPARSE_MMA_MASK
	.align		4
.L_13:
        /*0038*/ 	.byte	0x03, 0x50
        /*003a*/ 	.short	0x0000


	//----- nvinfo : EIATTR_MAXREG_COUNT
	.align		4
        /*003c*/ 	.byte	0x03, 0x1b
        /*003e*/ 	.short	0x00ff


	//----- nvinfo : EIATTR_MERCURY_ISA_VERSION
	.align		4
        /*0040*/ 	.byte	0x03, 0x5f
        /*0042*/ 	.short	0x0101


	//----- nvinfo : EIATTR_VRC_CTA_INIT_COUNT
	.align		4
        /*0044*/ 	.byte	0x02, 0x4a
	.zero		1
	.zero		1


	//----- nvinfo : EIATTR_EXIT_INSTR_OFFSETS
	.align		4
        /*0048*/ 	.byte	0x04, 0x1c
        /*004a*/ 	.short	(.L_15 - .L_14)


	//   ....[0]....
.L_14:
        /*004c*/ 	.word	0x000000a0


	//   ....[1]....
        /*0050*/ 	.word	0x00000250


	//----- nvinfo : EIATTR_CRS_STACK_SIZE
	.align		4
.L_15:
        /*0054*/ 	.byte	0x04, 0x1e
        /*0056*/ 	.short	(.L_17 - .L_16)
.L_16:
        /*0058*/ 	.word	0x00000000


	//----- nvinfo : EIATTR_CBANK_PARAM_SIZE
	.align		4
.L_17:
        /*005c*/ 	.byte	0x03, 0x19
        /*005e*/ 	.short	0x0018


	//----- nvinfo : EIATTR_PARAM_CBANK
	.align		4
        /*0060*/ 	.byte	0x04, 0x0a
        /*0062*/ 	.short	(.L_19 - .L_18)
	.align		4
.L_18:
        /*0064*/ 	.word	index@(.nv.constant0._Z15atomic_additionPdS_m)
        /*0068*/ 	.short	0x0380
        /*006a*/ 	.short	0x0018


	//----- nvinfo : EIATTR_SW_WAR
	.align		4
.L_19:
        /*006c*/ 	.byte	0x04, 0x36
        /*006e*/ 	.short	(.L_21 - .L_20)
.L_20:
        /*0070*/ 	.word	0x00000008
.L_21:


//--------------------- .nv.callgraph             --------------------------
	.section	.nv.callgraph,"",@"SHT_CUDA_CALLGRAPH"
	.align	4
	.sectionentsize	8
	.align		4
        /*0000*/ 	.word	0x00000000
	.align		4
        /*0004*/ 	.word	0xffffffff
	.align		4
        /*0008*/ 	.word	0x00000000
	.align		4
        /*000c*/ 	.word	0xfffffffe
	.align		4
        /*0010*/ 	.word	0x00000000
	.align		4
        /*0014*/ 	.word	0xfffffffd
	.align		4
        /*0018*/ 	.word	0x00000000
	.align		4
        /*001c*/ 	.word	0xfffffffc


//--------------------- .text._Z15atomic_additionPdS_m --------------------------
	.section	.text._Z15atomic_additionPdS_m,"ax",@progbits
	.align	128
        .global         _Z15atomic_additionPdS_m
        .type           _Z15atomic_additionPdS_m,@function
        .size           _Z15atomic_additionPdS_m,(.L_x_2 - _Z15atomic_additionPdS_m)
        .other          _Z15atomic_additionPdS_m,@"STO_CUDA_ENTRY STV_DEFAULT"
_Z15atomic_additionPdS_m:
.text._Z15atomic_additionPdS_m:
[----:B------:R-:W-:Y:S01]  /*0000*/  LDC R1, c[0x0][0x37c] ;  /* 0x0000df00ff017b82 */ /* 0x000fe20000000800 */
[----:B------:R-:W0:Y:S07]  /*0010*/  S2R R7, SR_TID.X ;  /* 0x0000000000077919 */ /* 0x000e2e0000002100 */
[----:B------:R-:W0:Y:S01]  /*0020*/  S2UR UR4, SR_CTAID.X ;  /* 0x00000000000479c3 */ /* 0x000e220000002500 */
[----:B------:R-:W1:Y:S07]  /*0030*/  LDCU.64 UR6, c[0x0][0x390] ;  /* 0x00007200ff0677ac */ /* 0x000e6e0008000a00 */
[----:B------:R-:W0:Y:S01]  /*0040*/  LDC R18, c[0x0][0x360] ;  /* 0x0000d800ff127b82 */ /* 0x000e220000000800 */
[----:B------:R-:W2:Y:S01]  /*0050*/  LDCU UR5, c[0x0][0x370] ;  /* 0x00006e00ff0577ac */ /* 0x000ea20008000800 */
[----:B0-----:R-:W-:-:S02]  /*0060*/  IMAD R0, R18, UR4, R7 ;  /* 0x0000000412007c24 */ /* 0x001fc4000f8e0207 */
[----:B--2---:R-:W-:-:S03]  /*0070*/  IMAD R18, R18, UR5, RZ ;  /* 0x0000000512127c24 */ /* 0x004fc6000f8e02ff */
[----:B-1----:R-:W-:-:S04]  /*0080*/  ISETP.GE.U32.AND P0, PT, R0, UR6, PT ;  /* 0x0000000600007c0c */ /* 0x002fc8000bf06070 */
[----:B------:R-:W-:-:S13]  /*0090*/  ISETP.GE.U32.AND.EX P0, PT, RZ, UR7, PT, P0 ;  /* 0x00000007ff007c0c */ /* 0x000fda000bf06100 */
[----:B------:R-:W-:Y:S05]  /*00a0*/  @P0 EXIT ;  /* 0x000000000000094d */ /* 0x000fea0003800000 */
[----:B------:R-:W0:Y:S01]  /*00b0*/  LDC.64 R4, c[0x0][0x388] ;  /* 0x0000e200ff047b82 */ /* 0x000e220000000a00 */
[----:B------:R-:W-:Y:S01]  /*00c0*/  IMAD.MOV.U32 R19, RZ, RZ, RZ ;  /* 0x000000ffff137224 */ /* 0x000fe200078e00ff */
[----:B------:R-:W1:Y:S06]  /*00d0*/  LDCU.64 UR4, c[0x0][0x358] ;  /* 0x00006b00ff0477ac */ /* 0x000e6c0008000a00 */
[----:B------:R-:W2:Y:S01]  /*00e0*/  LDC.64 R2, c[0x0][0x380] ;  /* 0x0000e000ff027b82 */ /* 0x000ea20000000a00 */
[----:B01----:R-:W-:-:S07]  /*00f0*/  IMAD.WIDE.U32 R4, R7, 0x8, R4 ;  /* 0x0000000807047825 */ /* 0x003fce00078e0004 */
.L_x_0:
[----:B--23--:R-:W2:Y:S04]  /*0100*/  LDG.E.64 R6, desc[UR4][R2.64] ;  /* 0x0000000402067981 */ /* 0x00cea8000c1e1b00 */
[----:B--2---:R0:W-:Y:S04]  /*0110*/  REDG.E.ADD.F64.RN.STRONG.GPU desc[UR4][R4.64], R6 ;  /* 0x00000006040079a6 */ /* 0x0041e8000c12ff04 */
[----:B------:R-:W2:Y:S04]  /*0120*/  LDG.E.64 R8, desc[UR4][R2.64+0x8] ;  /* 0x0000080402087981 */ /* 0x000ea8000c1e1b00 */
        /* <DEDUP_REMOVED lines=9> */
[----:B0-----:R-:W2:Y:S01]  /*01c0*/  LDG.E.64 R6, desc[UR4][R2.64+0x30] ;  /* 0x0000300402067981 */ /* 0x001ea2000c1e1b00 */
[----:B------:R-:W-:-:S05]  /*01d0*/  IADD3 R0, P0, PT, R18, R0, RZ ;  /* 0x0000000012007210 */ /* 0x000fca0007f1e0ff */
[----:B------:R-:W-:Y:S01]  /*01e0*/  IMAD.X R19, RZ, RZ, R19, P0 ;  /* 0x000000ffff137224 */ /* 0x000fe200000e0613 */
[----:B------:R-:W-:-:S04]  /*01f0*/  ISETP.GE.U32.AND P0, PT, R0, UR6, PT ;  /* 0x0000000600007c0c */ /* 0x000fc8000bf06070 */
[----:B------:R-:W-:Y:S01]  /*0200*/  ISETP.GE.U32.AND.EX P0, PT, R19, UR7, PT, P0 ;  /* 0x0000000713007c0c */ /* 0x000fe2000bf06100 */
[----:B--2---:R3:W-:Y:S04]  /*0210*/  REDG.E.ADD.F64.RN.STRONG.GPU desc[UR4][R4.64], R6 ;  /* 0x00000006040079a6 */ /* 0x0047e8000c12ff04 */
[----:B-1----:R-:W2:Y:S04]  /*0220*/  LDG.E.64 R8, desc[UR4][R2.64+0x38] ;  /* 0x0000380402087981 */ /* 0x002ea8000c1e1b00 */
[----:B--2---:R3:W-:Y:S04]  /*0230*/  REDG.E.ADD.F64.RN.STRONG.GPU desc[UR4][R4.64], R8 ;  /* 0x00000008040079a6 */ /* 0x0047e8000c12ff04 */
[----:B------:R-:W-:Y:S05]  /*0240*/  @!P0 BRA `(.L_x_0) ;  /* 0xfffffffc00ac8947 */ /* 0x000fea000383ffff */
[----:B------:R-:W-:Y:S05]  /*0250*/  EXIT ;  /* 0x000000000000794d */ /* 0x000fea0003800000 */
.L_x_1:
[----:B------:R-:W-:-:S00]  /*0260*/  BRA `(.L_x_1) ;  /* 0xfffffffc00fc7947 */ /* 0x000fc0000383ffff */
[----:B------:R-:W-:-:S00]  /*0270*/  NOP ;  /* 0x0000000000007918 */ /* 0x000fc00000000000 */
        /* <DEDUP_REMOVED lines=8> */
.L_x_2:


//--------------------- .nv.shared.reserved.0     --------------------------
	.section	.nv.shared.reserved.0,"aw",@nobits
	.weak		__nv_reservedSMEM_offset_0_alias
	.size		__nv_reservedSMEM_offset_0_alias, 0, 64
	.other		__nv_reservedSMEM_offset_0_alias,@"STO_CUDA_RESERVED_SHARED STV_DEFAULT"
__nv_reservedSMEM_offset_0_alias:
	.zero		0
	.zero		64


//--------------------- .nv.constant0._Z15atomic_additionPdS_m --------------------------
	.section	.nv.constant0._Z15atomic_additionPdS_m,"a",@progbits
	.sectionflags	@""
	.align	4
.nv.constant0._Z15atomic_additionPdS_m:
	.zero		920


//--------------------- SYMBOLS --------------------------

	.type		.nv.reservedSmem.offset0,@object
	.size		.nv.reservedSmem.offset0,0x4
